//
// Generated by NVIDIA NVVM Compiler
//
// Compiler Build ID: CL-36424714
// Cuda compilation tools, release 13.0, V13.0.88
// Based on NVVM 20.0.0
//

.version 9.0
.target sm_100
.address_size 64

	// .globl	_Z14mmaNaiveKernelPK6__halfS1_PS_mmm
// _ZZ14mmaNaiveKernelPK6__halfS1_PS_mmmE6A_smem has been demoted
// _ZZ14mmaNaiveKernelPK6__halfS1_PS_mmmE6B_smem has been demoted
// _ZZ14mmaNaiveKernelPK6__halfS1_PS_mmmE6C_smem has been demoted

.visible .entry _Z14mmaNaiveKernelPK6__halfS1_PS_mmm(
	.param .u64 .ptr .align 1 _Z14mmaNaiveKernelPK6__halfS1_PS_mmm_param_0,
	.param .u64 .ptr .align 1 _Z14mmaNaiveKernelPK6__halfS1_PS_mmm_param_1,
	.param .u64 .ptr .align 1 _Z14mmaNaiveKernelPK6__halfS1_PS_mmm_param_2,
	.param .u64 _Z14mmaNaiveKernelPK6__halfS1_PS_mmm_param_3,
	.param .u64 _Z14mmaNaiveKernelPK6__halfS1_PS_mmm_param_4,
	.param .u64 _Z14mmaNaiveKernelPK6__halfS1_PS_mmm_param_5
)
{
	.reg .pred 	%p<16>;
	.reg .b32 	%r<215>;
	.reg .b64 	%rd<76>;
	// demoted variable
	.shared .align 2 .b8 _ZZ14mmaNaiveKernelPK6__halfS1_PS_mmmE6A_smem[512];
	// demoted variable
	.shared .align 2 .b8 _ZZ14mmaNaiveKernelPK6__halfS1_PS_mmmE6B_smem[256];
	// demoted variable
	.shared .align 2 .b8 _ZZ14mmaNaiveKernelPK6__halfS1_PS_mmmE6C_smem[256];
	ld.param.u64 	%rd30, [_Z14mmaNaiveKernelPK6__halfS1_PS_mmm_param_0];
	ld.param.u64 	%rd31, [_Z14mmaNaiveKernelPK6__halfS1_PS_mmm_param_1];
	ld.param.u64 	%rd27, [_Z14mmaNaiveKernelPK6__halfS1_PS_mmm_param_2];
	ld.param.u64 	%rd32, [_Z14mmaNaiveKernelPK6__halfS1_PS_mmm_param_3];
	ld.param.u64 	%rd28, [_Z14mmaNaiveKernelPK6__halfS1_PS_mmm_param_4];
	ld.param.u64 	%rd29, [_Z14mmaNaiveKernelPK6__halfS1_PS_mmm_param_5];
	cvta.to.global.u64 	%rd1, %rd31;
	cvta.to.global.u64 	%rd2, %rd30;
	and.b64  	%rd33, %rd29, 15;
	setp.ne.s64 	%p1, %rd33, 0;
	shr.u64 	%rd34, %rd29, 4;
	selp.u64 	%rd35, 1, 0, %p1;
	add.s64 	%rd3, %rd34, %rd35;
	mov.u32 	%r26, %ctaid.y;
	shl.b32 	%r27, %r26, 4;
	cvt.u64.u32 	%rd4, %r27;
	mov.u32 	%r28, %ctaid.x;
	shl.b32 	%r29, %r28, 3;
	cvt.u64.u32 	%rd5, %r29;
	setp.le.u64 	%p2, %rd32, %rd4;
	setp.le.u64 	%p3, %rd28, %rd5;
	or.pred  	%p4, %p2, %p3;
	@%p4 bra 	$L__BB0_20;
	mov.u32 	%r1, %tid.x;
	and.b32  	%r31, %r1, 31;
	cvt.u64.u32 	%rd6, %r31;
	setp.eq.s64 	%p5, %rd3, 0;
	mov.b32 	%r213, 0;
	mov.u32 	%r214, %r213;
	@%p5 bra 	$L__BB0_18;
	cvt.u32.u64 	%r34, %rd6;
	shl.b32 	%r35, %r34, 4;
	and.b32  	%r36, %r35, 480;
	mov.u32 	%r37, _ZZ14mmaNaiveKernelPK6__halfS1_PS_mmmE6A_smem;
	add.s32 	%r38, %r37, %r36;
	shl.b32 	%r39, %r1, 4;
	and.b32  	%r40, %r39, 16;
	add.s32 	%r2, %r38, %r40;
	shr.u64 	%rd37, %rd6, 1;
	add.s64 	%rd7, %rd37, %rd4;
	mov.u32 	%r41, _ZZ14mmaNaiveKernelPK6__halfS1_PS_mmmE6B_smem;
	add.s32 	%r42, %r41, %r36;
	add.s32 	%r3, %r42, %r40;
	shl.b32 	%r43, %r1, 5;
	and.b32  	%r44, %r43, 480;
	add.s32 	%r45, %r37, %r44;
	cvt.u32.u64 	%r46, %rd37;
	shl.b32 	%r47, %r46, 1;
	and.b32  	%r48, %r47, 16;
	add.s32 	%r4, %r45, %r48;
	and.b32  	%r49, %r43, 224;
	add.s32 	%r50, %r41, %r49;
	shl.b32 	%r51, %r1, 1;
	and.b32  	%r52, %r51, 16;
	add.s32 	%r5, %r50, %r52;
	and.b64  	%rd73, %rd3, 3;
	setp.lt.u64 	%p6, %rd3, 4;
	mov.b32 	%r214, 0;
	mov.b64 	%rd72, 0;
	mov.u32 	%r213, %r214;
	@%p6 bra 	$L__BB0_13;
	and.b64  	%rd72, %rd3, 2305843009213693948;
	mul.lo.s64 	%rd38, %rd29, %rd7;
	shl.b64 	%rd39, %rd38, 1;
	shl.b64 	%rd40, %rd6, 4;
	and.b64  	%rd41, %rd40, 16;
	add.s64 	%rd42, %rd39, %rd41;
	add.s64 	%rd43, %rd42, %rd2;
	add.s64 	%rd70, %rd43, 64;
	shr.u64 	%rd44, %rd6, 1;
	add.s64 	%rd45, %rd44, %rd5;
	mul.lo.s64 	%rd46, %rd29, %rd45;
	shl.b64 	%rd47, %rd46, 1;
	add.s64 	%rd48, %rd47, %rd41;
	add.s64 	%rd49, %rd48, %rd1;
	add.s64 	%rd69, %rd49, 64;
	mov.b32 	%r214, 0;
	mov.u64 	%rd71, %rd72;
$L__BB0_4:
	.pragma "nounroll";
	cvt.u32.u64 	%r54, %rd6;
	setp.gt.u32 	%p7, %r54, 15;
	ld.global.nc.v4.u32 	{%r55, %r56, %r57, %r58}, [%rd70+-64];
	st.shared.v4.u32 	[%r2], {%r55, %r56, %r57, %r58};
	@%p7 bra 	$L__BB0_6;
	ld.global.nc.v4.u32 	{%r59, %r60, %r61, %r62}, [%rd69+-64];
	st.shared.v4.u32 	[%r3], {%r59, %r60, %r61, %r62};
$L__BB0_6:
	cvt.u32.u64 	%r81, %rd6;
	setp.gt.u32 	%p8, %r81, 15;
	bar.sync 	0;
	// begin inline asm
	ldmatrix.sync.aligned.x4.m8n8.shared.b16 {%r63, %r64, %r65, %r66}, [%r4];

	// end inline asm
	// begin inline asm
	ldmatrix.sync.aligned.x2.m8n8.shared.b16 {%r68, %r69}, [%r5];

	// end inline asm
	// begin inline asm
	mma.sync.aligned.m16n8k16.row.col.f16.f16.f16.f16 {%r71, %r72}, {%r63, %r64, %r65, %r66}, {%r68, %r69}, {%r213, %r214};

	// end inline asm
	bar.sync 	0;
	ld.global.nc.v4.u32 	{%r82, %r83, %r84, %r85}, [%rd70+-32];
	st.shared.v4.u32 	[%r2], {%r82, %r83, %r84, %r85};
	@%p8 bra 	$L__BB0_8;
	ld.global.nc.v4.u32 	{%r86, %r87, %r88, %r89}, [%rd69+-32];
	st.shared.v4.u32 	[%r3], {%r86, %r87, %r88, %r89};
$L__BB0_8:
	cvt.u32.u64 	%r108, %rd6;
	setp.gt.u32 	%p9, %r108, 15;
	bar.sync 	0;
	// begin inline asm
	ldmatrix.sync.aligned.x4.m8n8.shared.b16 {%r90, %r91, %r92, %r93}, [%r4];

	// end inline asm
	// begin inline asm
	ldmatrix.sync.aligned.x2.m8n8.shared.b16 {%r95, %r96}, [%r5];

	// end inline asm
	// begin inline asm
	mma.sync.aligned.m16n8k16.row.col.f16.f16.f16.f16 {%r98, %r99}, {%r90, %r91, %r92, %r93}, {%r95, %r96}, {%r71, %r72};

	// end inline asm
	bar.sync 	0;
	ld.global.nc.v4.u32 	{%r109, %r110, %r111, %r112}, [%rd70];
	st.shared.v4.u32 	[%r2], {%r109, %r110, %r111, %r112};
	@%p9 bra 	$L__BB0_10;
	ld.global.nc.v4.u32 	{%r113, %r114, %r115, %r116}, [%rd69];
	st.shared.v4.u32 	[%r3], {%r113, %r114, %r115, %r116};
$L__BB0_10:
	cvt.u32.u64 	%r135, %rd6;
	setp.gt.u32 	%p10, %r135, 15;
	bar.sync 	0;
	// begin inline asm
	ldmatrix.sync.aligned.x4.m8n8.shared.b16 {%r117, %r118, %r119, %r120}, [%r4];

	// end inline asm
	// begin inline asm
	ldmatrix.sync.aligned.x2.m8n8.shared.b16 {%r122, %r123}, [%r5];

	// end inline asm
	// begin inline asm
	mma.sync.aligned.m16n8k16.row.col.f16.f16.f16.f16 {%r125, %r126}, {%r117, %r118, %r119, %r120}, {%r122, %r123}, {%r98, %r99};

	// end inline asm
	bar.sync 	0;
	ld.global.nc.v4.u32 	{%r136, %r137, %r138, %r139}, [%rd70+32];
	st.shared.v4.u32 	[%r2], {%r136, %r137, %r138, %r139};
	@%p10 bra 	$L__BB0_12;
	ld.global.nc.v4.u32 	{%r140, %r141, %r142, %r143}, [%rd69+32];
	st.shared.v4.u32 	[%r3], {%r140, %r141, %r142, %r143};
$L__BB0_12:
	bar.sync 	0;
	// begin inline asm
	ldmatrix.sync.aligned.x4.m8n8.shared.b16 {%r144, %r145, %r146, %r147}, [%r4];

	// end inline asm
	// begin inline asm
	ldmatrix.sync.aligned.x2.m8n8.shared.b16 {%r149, %r150}, [%r5];

	// end inline asm
	// begin inline asm
	mma.sync.aligned.m16n8k16.row.col.f16.f16.f16.f16 {%r213, %r214}, {%r144, %r145, %r146, %r147}, {%r149, %r150}, {%r125, %r126};

	// end inline asm
	bar.sync 	0;
	add.s64 	%rd71, %rd71, -4;
	add.s64 	%rd70, %rd70, 128;
	add.s64 	%rd69, %rd69, 128;
	setp.ne.s64 	%p11, %rd71, 0;
	@%p11 bra 	$L__BB0_4;
$L__BB0_13:
	setp.eq.s64 	%p12, %rd73, 0;
	@%p12 bra 	$L__BB0_18;
	shr.u64 	%rd50, %rd6, 1;
	add.s64 	%rd51, %rd50, %rd5;
	mul.lo.s64 	%rd52, %rd29, %rd51;
	shl.b64 	%rd53, %rd52, 1;
	shl.b64 	%rd54, %rd72, 5;
	add.s64 	%rd55, %rd53, %rd54;
	shl.b64 	%rd56, %rd6, 4;
	and.b64  	%rd57, %rd56, 16;
	add.s64 	%rd58, %rd55, %rd57;
	add.s64 	%rd75, %rd1, %rd58;
	add.s64 	%rd59, %rd50, %rd4;
	mul.lo.s64 	%rd60, %rd29, %rd59;
	shl.b64 	%rd61, %rd60, 1;
	add.s64 	%rd62, %rd61, %rd54;
	add.s64 	%rd63, %rd62, %rd57;
	add.s64 	%rd74, %rd2, %rd63;
	cvt.u32.u64 	%r162, %rd6;
$L__BB0_15:
	.pragma "nounroll";
	setp.gt.u32 	%p13, %r162, 15;
	ld.global.nc.v4.u32 	{%r163, %r164, %r165, %r166}, [%rd74];
	st.shared.v4.u32 	[%r2], {%r163, %r164, %r165, %r166};
	@%p13 bra 	$L__BB0_17;
	ld.global.nc.v4.u32 	{%r167, %r168, %r169, %r170}, [%rd75];
	st.shared.v4.u32 	[%r3], {%r167, %r168, %r169, %r170};
$L__BB0_17:
	bar.sync 	0;
	// begin inline asm
	ldmatrix.sync.aligned.x4.m8n8.shared.b16 {%r171, %r172, %r173, %r174}, [%r4];

	// end inline asm
	// begin inline asm
	ldmatrix.sync.aligned.x2.m8n8.shared.b16 {%r176, %r177}, [%r5];

	// end inline asm
	// begin inline asm
	mma.sync.aligned.m16n8k16.row.col.f16.f16.f16.f16 {%r213, %r214}, {%r171, %r172, %r173, %r174}, {%r176, %r177}, {%r213, %r214};

	// end inline asm
	bar.sync 	0;
	add.s64 	%rd75, %rd75, 32;
	add.s64 	%rd74, %rd74, 32;
	add.s64 	%rd73, %rd73, -1;
	setp.ne.s64 	%p14, %rd73, 0;
	@%p14 bra 	$L__BB0_15;
$L__BB0_18:
	cvt.u32.u64 	%r189, %rd6;
	shl.b32 	%r190, %r189, 2;
	and.b32  	%r191, %r190, 112;
	mov.u32 	%r192, _ZZ14mmaNaiveKernelPK6__halfS1_PS_mmmE6C_smem;
	add.s32 	%r193, %r192, %r191;
	shl.b32 	%r194, %r1, 2;
	and.b32  	%r195, %r194, 12;
	add.s32 	%r196, %r193, %r195;
	st.shared.u32 	[%r196], %r213;
	st.shared.u32 	[%r196+128], %r214;
	bar.sync 	0;
	setp.gt.u32 	%p15, %r189, 15;
	@%p15 bra 	$L__BB0_20;
	add.s64 	%rd64, %rd4, %rd6;
	mad.lo.s64 	%rd65, %rd28, %rd64, %rd5;
	cvta.to.global.u64 	%rd66, %rd27;
	shl.b64 	%rd67, %rd65, 1;
	add.s64 	%rd68, %rd66, %rd67;
	shl.b32 	%r198, %r189, 4;
	add.s32 	%r200, %r192, %r198;
	ld.shared.v4.u32 	{%r201, %r202, %r203, %r204}, [%r200];
	st.global.v4.u32 	[%rd68], {%r201, %r202, %r203, %r204};
$L__BB0_20:
	ret;

}


// ===== COMPILED SASS (sm_100) =====

	.target	sm_100

	.elftype	@"ET_EXEC"


//--------------------- .note.nv.tkinfo           --------------------------
	.section	.note.nv.tkinfo,"",@"SHT_NOTE"
	.sectionflags	@"SHF_NOTE_NV_TKINFO"
	.tkinfo
        /*0018*/ 	.word	0x00000002
        /*0030*/ 	.string	""
        /*0030*/ 	.string	"ptxas"
        /*0030*/ 	.string	"Cuda compilation tools, release 13.0, V13.0.88"
        /*0030*/ 	.string	"Build cuda_13.0.r13.0/compiler.36424714_0"
        /*0030*/ 	.string	"-arch sm_100 -m 64 "



//--------------------- .note.nv.cuinfo           --------------------------
	.section	.note.nv.cuinfo,"",@"SHT_NOTE"
	.sectionflags	@"SHF_NOTE_NV_CUINFO"
        /*0018*/ 	.short	0x0002
        /*001a*/ 	.short	0x0064
        /*001c*/ 	.short	0x0082
	.zero		2


//--------------------- .nv.info                  --------------------------
	.section	.nv.info,"",@"SHT_CUDA_INFO"
	.align	4


	//----- nvinfo : EIATTR_REGCOUNT
	.align		4
        /*0000*/ 	.byte	0x04, 0x2f
        /*0002*/ 	.short	(.L_1 - .L_0)
	.align		4
.L_0:
        /*0004*/ 	.word	index@(_Z14mmaNaiveKernelPK6__halfS1_PS_mmm)
        /*0008*/ 	.word	0x00000026


	//----- nvinfo : EIATTR_FRAME_SIZE
	.align		4
.L_1:
        /*000c*/ 	.byte	0x04, 0x11
        /*000e*/ 	.short	(.L_3 - .L_2)
	.align		4
.L_2:
        /*0010*/ 	.word	index@(_Z14mmaNaiveKernelPK6__halfS1_PS_mmm)
        /*0014*/ 	.word	0x00000000


	//----- nvinfo : EIATTR_MIN_STACK_SIZE
	.align		4
.L_3:
        /*0018*/ 	.byte	0x04, 0x12
        /*001a*/ 	.short	(.L_5 - .L_4)
	.align		4
.L_4:
        /*001c*/ 	.word	index@(_Z14mmaNaiveKernelPK6__halfS1_PS_mmm)
        /*0020*/ 	.word	0x00000000
.L_5:


//--------------------- .nv.compat                --------------------------
	.section	.nv.compat,"",@"SHT_CUDA_COMPAT_INFO"
	.align	4
        /*0000*/ 	.byte	0x02, 0x09, 0x00, 0x00, 0x02, 0x02, 0x01, 0x00, 0x02, 0x05, 0x05, 0x00, 0x03, 0x07, 0x01, 0x01
        /*0010*/ 	.byte	0x02, 0x03, 0x00, 0x00, 0x02, 0x06, 0x01, 0x00, 0x04, 0x0b, 0x08, 0x00, 0x09, 0x00, 0x00, 0x00
        /*0020*/ 	.byte	0x00, 0x00, 0x00, 0x00


//--------------------- .nv.info._Z14mmaNaiveKernelPK6__halfS1_PS_mmm --------------------------
	.section	.nv.info._Z14mmaNaiveKernelPK6__halfS1_PS_mmm,"",@"SHT_CUDA_INFO"
	.sectionflags	@""
	.align	4


	//----- nvinfo : EIATTR_CUDA_API_VERSION
	.align		4
        /*0000*/ 	.byte	0x04, 0x37
        /*0002*/ 	.short	(.L_7 - .L_6)
.L_6:
        /*0004*/ 	.word	0x00000082


	//----- nvinfo : EIATTR_KPARAM_INFO
	.align		4
.L_7:
        /*0008*/ 	.byte	0x04, 0x17
        /*000a*/ 	.short	(.L_9 - .L_8)
.L_8:
        /*000c*/ 	.word	0x00000000
        /*0010*/ 	.short	0x0005
        /*0012*/ 	.short	0x0028
        /*0014*/ 	.byte	0x00, 0xf0, 0x21, 0x00


	//----- nvinfo : EIATTR_KPARAM_INFO
	.align		4
.L_9:
        /*0018*/ 	.byte	0x04, 0x17
        /*001a*/ 	.short	(.L_11 - .L_10)
.L_10:
        /*001c*/ 	.word	0x00000000
        /*0020*/ 	.short	0x0004
        /*0022*/ 	.short	0x0020
        /*0024*/ 	.byte	0x00, 0xf0, 0x21, 0x00


	//----- nvinfo : EIATTR_KPARAM_INFO
	.align		4
.L_11:
        /*0028*/ 	.byte	0x04, 0x17
        /*002a*/ 	.short	(.L_13 - .L_12)
.L_12:
        /*002c*/ 	.word	0x00000000
        /*0030*/ 	.short	0x0003
        /*0032*/ 	.short	0x0018
        /*0034*/ 	.byte	0x00, 0xf0, 0x21, 0x00


	//----- nvinfo : EIATTR_KPARAM_INFO
	.align		4
.L_13:
        /*0038*/ 	.byte	0x04, 0x17
        /*003a*/ 	.short	(.L_15 - .L_14)
.L_14:
        /*003c*/ 	.word	0x00000000
        /*0040*/ 	.short	0x0002
        /*0042*/ 	.short	0x0010
        /*0044*/ 	.byte	0x00, 0xf5, 0x21, 0x00


	//----- nvinfo : EIATTR_KPARAM_INFO
	.align		4
.L_15:
        /*0048*/ 	.byte	0x04, 0x17
        /*004a*/ 	.short	(.L_17 - .L_16)
.L_16:
        /*004c*/ 	.word	0x00000000
        /*0050*/ 	.short	0x0001
        /*0052*/ 	.short	0x0008
        /*0054*/ 	.byte	0x00, 0xf5, 0x21, 0x00


	//----- nvinfo : EIATTR_KPARAM_INFO
	.align		4
.L_17:
        /*0058*/ 	.byte	0x04, 0x17
        /*005a*/ 	.short	(.L_19 - .L_18)
.L_18:
        /*005c*/ 	.word	0x00000000
        /*0060*/ 	.short	0x0000
        /*0062*/ 	.short	0x0000
        /*0064*/ 	.byte	0x00, 0xf5, 0x21, 0x00


	//----- nvinfo : EIATTR_SPARSE_MMA_MASK
	.align		4
.L_19:
        /*0068*/ 	.byte	0x03, 0x50
        /*006a*/ 	.short	0x0000


	//----- nvinfo : EIATTR_MAXREG_COUNT
	.align		4
        /*006c*/ 	.byte	0x03, 0x1b
        /*006e*/ 	.short	0x00ff


	//----- nvinfo : EIATTR_NUM_BARRIERS
	.align		4
        /*0070*/ 	.byte	0x02, 0x4c
        /*0072*/ 	.byte	0x01
	.zero		1


	//----- nvinfo : EIATTR_MERCURY_ISA_VERSION
	.align		4
        /*0074*/ 	.byte	0x03, 0x5f
        /*0076*/ 	.short	0x0101


	//----- nvinfo : EIATTR_VRC_CTA_INIT_COUNT
	.align		4
        /*0078*/ 	.byte	0x02, 0x4a
	.zero		1
	.zero		1


	//----- nvinfo : EIATTR_EXIT_INSTR_OFFSETS
	.align		4
        /*007c*/ 	.byte	0x04, 0x1c
        /*007e*/ 	.short	(.L_21 - .L_20)


	//   ....[0]....
.L_20:
        /*0080*/ 	.word	0x000000b0


	//   ....[1]....
        /*0084*/ 	.word	0x00000c10


	//   ....[2]....
        /*0088*/ 	.word	0x00000d00


	//----- nvinfo : EIATTR_CBANK_PARAM_SIZE
	.align		4
.L_21:
        /*008c*/ 	.byte	0x03, 0x19
        /*008e*/ 	.short	0x0030


	//----- nvinfo : EIATTR_PARAM_CBANK
	.align		4
        /*0090*/ 	.byte	0x04, 0x0a
        /*0092*/ 	.short	(.L_23 - .L_22)
	.align		4
.L_22:
        /*0094*/ 	.word	index@(.nv.constant0._Z14mmaNaiveKernelPK6__halfS1_PS_mmm)
        /*0098*/ 	.short	0x0380
        /*009a*/ 	.short	0x0030


	//----- nvinfo : EIATTR_SW_WAR
	.align		4
.L_23:
        /*009c*/ 	.byte	0x04, 0x36
        /*009e*/ 	.short	(.L_25 - .L_24)
.L_24:
        /*00a0*/ 	.word	0x00000008
.L_25:


//--------------------- .nv.callgraph             --------------------------
	.section	.nv.callgraph,"",@"SHT_CUDA_CALLGRAPH"
	.align	4
	.sectionentsize	8
	.align		4
        /*0000*/ 	.word	0x00000000
	.align		4
        /*0004*/ 	.word	0xffffffff
	.align		4
        /*0008*/ 	.word	0x00000000
	.align		4
        /*000c*/ 	.word	0xfffffffe
	.align		4
        /*0010*/ 	.word	0x00000000
	.align		4
        /*0014*/ 	.word	0xfffffffd
	.align		4
        /*0018*/ 	.word	0x00000000
	.align		4
        /*001c*/ 	.word	0xfffffffc


//--------------------- .text._Z14mmaNaiveKernelPK6__halfS1_PS_mmm --------------------------
	.section	.text._Z14mmaNaiveKernelPK6__halfS1_PS_mmm,"ax",@progbits
	.align	128
        .global         _Z14mmaNaiveKernelPK6__halfS1_PS_mmm
        .type           _Z14mmaNaiveKernelPK6__halfS1_PS_mmm,@function
        .size           _Z14mmaNaiveKernelPK6__halfS1_PS_mmm,(.L_x_5 - _Z14mmaNaiveKernelPK6__halfS1_PS_mmm)
        .other          _Z14mmaNaiveKernelPK6__halfS1_PS_mmm,@"STO_CUDA_ENTRY STV_DEFAULT"
_Z14mmaNaiveKernelPK6__halfS1_PS_mmm:
.text._Z14mmaNaiveKernelPK6__halfS1_PS_mmm:
[----:B------:R-:W-:Y:S01]  /*0000*/  LDC R1, c[0x0][0x37c] ;  /* 0x0000df00ff017b82 */ /* 0x000fe20000000800 */
[----:B------:R-:W0:Y:S07]  /*0010*/  S2R R26, SR_CTAID.X ;  /* 0x00000000001a7919 */ /* 0x000e2e0000002500 */
[----:B------:R-:W1:Y:S01]  /*0020*/  S2UR UR7, SR_CTAID.Y ;  /* 0x00000000000779c3 */ /* 0x000e620000002600 */
[----:B------:R-:W2:Y:S07]  /*0030*/  LDCU.128 UR12, c[0x0][0x3a0] ;  /* 0x00007400ff0c77ac */ /* 0x000eae0008000c00 */
[----:B------:R-:W3:Y:S01]  /*0040*/  LDC.64 R2, c[0x0][0x398] ;  /* 0x0000e600ff027b82 */ /* 0x000ee20000000a00 */
[----:B-1----:R-:W-:Y:S01]  /*0050*/  USHF.L.U32 UR7, UR7, 0x4, URZ ;  /* 0x0000000407077899 */ /* 0x002fe200080006ff */
[----:B0-----:R-:W-:-:S05]  /*0060*/  IMAD.SHL.U32 R26, R26, 0x8, RZ ;  /* 0x000000081a1a7824 */ /* 0x001fca00078e00ff */
[----:B---3--:R-:W-:Y:S02]  /*0070*/  ISETP.LE.U32.AND P1, PT, R2, UR7, PT ;  /* 0x0000000702007c0c */ /* 0x008fe4000bf23070 */
[----:B--2---:R-:W-:-:S04]  /*0080*/  ISETP.GE.U32.AND P0, PT, R26, UR12, PT ;  /* 0x0000000c1a007c0c */ /* 0x004fc8000bf06070 */
[----:B------:R-:W-:-:S04]  /*0090*/  ISETP.GE.U32.AND.EX P0, PT, RZ, UR13, PT, P0 ;  /* 0x0000000dff007c0c */ /* 0x000fc8000bf06100 */
[----:B------:R-:W-:-:S13]  /*00a0*/  ISETP.GE.U32.OR.EX P0, PT, RZ, R3, P0, P1 ;  /* 0x00000003ff00720c */ /* 0x000fda0000706510 */
[----:B------:R-:W-:Y:S05]  /*00b0*/  @P0 EXIT ;  /* 0x000000000000094d */ /* 0x000fea0003800000 */
[----:B------:R-:W0:Y:S01]  /*00c0*/  S2R R0, SR_TID.X ;  /* 0x0000000000007919 */ /* 0x000e220000002100 */
[----:B------:R-:W-:Y:S01]  /*00d0*/  ULOP3.LUT UP0, URZ, UR14, 0xf, URZ, 0xc0, !UPT ;  /* 0x0000000f0eff7892 */ /* 0x000fe2000f80c0ff */
[----:B------:R-:W-:Y:S01]  /*00e0*/  CS2R R6, SRZ ;  /* 0x0000000000067805 */ /* 0x000fe2000001ff00 */
[----:B------:R-:W-:Y:S02]  /*00f0*/  USHF.R.U64 UR4, UR14, 0x4, UR15 ;  /* 0x000000040e047899 */ /* 0x000fe4000800120f */
[----:B------:R-:W-:Y:S01]  /*0100*/  USEL UR9, URZ, 0x1, !UP0 ;  /* 0x00000001ff097887 */ /* 0x000fe2000c000000 */
[----:B------:R-:W1:Y:S03]  /*0110*/  LDCU.64 UR12, c[0x0][0x358] ;  /* 0x00006b00ff0c77ac */ /* 0x000e660008000a00 */
[----:B------:R-:W-:-:S04]  /*0120*/  UIADD3 UR9, UP0, UPT, UR9, UR4, URZ ;  /* 0x0000000409097290 */ /* 0x000fc8000ff1e0ff */
[----:B------:R-:W-:Y:S02]  /*0130*/  ULEA.HI.X UR10, UR15, URZ, URZ, 0x1c, UP0 ;  /* 0x000000ff0f0a7291 */ /* 0x000fe400080fe4ff */
[----:B------:R-:W-:-:S04]  /*0140*/  UISETP.NE.U32.AND UP0, UPT, UR9, URZ, UPT ;  /* 0x000000ff0900728c */ /* 0x000fc8000bf05070 */
[----:B------:R-:W-:Y:S01]  /*0150*/  UISETP.NE.AND.EX UP0, UPT, UR10, URZ, UPT, UP0 ;  /* 0x000000ff0a00728c */ /* 0x000fe2000bf05300 */
[----:B0-----:R-:W-:-:S08]  /*0160*/  LOP3.LUT R24, R0, 0x1f, RZ, 0xc0, !PT ;  /* 0x0000001f00187812 */ /* 0x001fd000078ec0ff */
[----:B-1----:R-:W-:Y:S05]  /*0170*/  BRA.U !UP0, `(.L_x_0) ;  /* 0x0000000908707547 */ /* 0x002fea000b800000 */
[----:B------:R-:W0:Y:S01]  /*0180*/  S2UR UR8, SR_CgaCtaId ;  /* 0x00000000000879c3 */ /* 0x000e220000008800 */
[----:B------:R-:W-:Y:S01]  /*0190*/  UMOV UR4, 0x400 ;  /* 0x0000040000047882 */ /* 0x000fe20000000000 */
[----:B------:R-:W-:Y:S01]  /*01a0*/  IMAD.SHL.U32 R2, R24, 0x10, RZ ;  /* 0x0000001018027824 */ /* 0x000fe200078e00ff */
[----:B------:R-:W-:Y:S01]  /*01b0*/  UIADD3 UR6, UPT, UPT, UR4, 0x200, URZ ;  /* 0x0000020004067890 */ /* 0x000fe2000fffe0ff */
[----:B------:R-:W-:Y:S01]  /*01c0*/  IMAD.SHL.U32 R4, R0, 0x10, RZ ;  /* 0x0000001000047824 */ /* 0x000fe200078e00ff */
[----:B------:R-:W-:Y:S01]  /*01d0*/  SHF.R.U64 R9, R24, 0x1, RZ ;  /* 0x0000000118097819 */ /* 0x000fe200000012ff */
[----:B------:R-:W-:Y:S01]  /*01e0*/  UISETP.GE.U32.AND UP0, UPT, UR9, 0x4, UPT ;  /* 0x000000040900788c */ /* 0x000fe2000bf06070 */
[----:B------:R-:W-:Y:S01]  /*01f0*/  LOP3.LUT R3, R2, 0x1e0, RZ, 0xc0, !PT ;  /* 0x000001e002037812 */ /* 0x000fe200078ec0ff */
[----:B------:R-:W-:Y:S01]  /*0200*/  IMAD.SHL.U32 R8, R0, 0x2, RZ ;  /* 0x0000000200087824 */ /* 0x000fe200078e00ff */
[----:B------:R-:W-:Y:S01]  /*0210*/  LOP3.LUT R4, R4, 0x10, RZ, 0xc0, !PT ;  /* 0x0000001004047812 */ /* 0x000fe200078ec0ff */
[C---:B------:R-:W-:Y:S01]  /*0220*/  IMAD.SHL.U32 R6, R9.reuse, 0x2, RZ ;  /* 0x0000000209067824 */ /* 0x040fe200078e00ff */
[----:B------:R-:W-:Y:S01]  /*0230*/  UISETP.GE.U32.AND.EX UP0, UPT, UR10, URZ, UPT, UP0 ;  /* 0x000000ff0a00728c */ /* 0x000fe2000bf06100 */
[----:B------:R-:W-:Y:S01]  /*0240*/  IADD3 R10, P0, PT, R9, UR7, RZ ;  /* 0x00000007090a7c10 */ /* 0x000fe2000ff1e0ff */
[----:B------:R-:W-:Y:S01]  /*0250*/  ULOP3.LUT UR11, UR9, 0x3, URZ, 0xc0, !UPT ;  /* 0x00000003090b7892 */ /* 0x000fe2000f8ec0ff */
[----:B------:R-:W-:-:S02]  /*0260*/  LOP3.LUT R8, R8, 0x10, RZ, 0xc0, !PT ;  /* 0x0000001008087812 */ /* 0x000fc400078ec0ff */
[----:B------:R-:W-:Y:S01]  /*0270*/  LOP3.LUT R6, R6, 0x10, RZ, 0xc0, !PT ;  /* 0x0000001006067812 */ /* 0x000fe200078ec0ff */
[----:B------:R-:W-:Y:S02]  /*0280*/  UISETP.NE.U32.AND UP1, UPT, UR11, URZ, UPT ;  /* 0x000000ff0b00728c */ /* 0x000fe4000bf25070 */
[----:B0-----:R-:W-:Y:S02]  /*0290*/  ULEA UR5, UR8, UR4, 0x18 ;  /* 0x0000000408057291 */ /* 0x001fe4000f8ec0ff */
[----:B------:R-:W-:Y:S01]  /*02a0*/  ULEA UR8, UR8, UR6, 0x18 ;  /* 0x0000000608087291 */ /* 0x000fe2000f8ec0ff */
[----:B------:R-:W-:Y:S02]  /*02b0*/  UMOV UR4, URZ ;  /* 0x000000ff00047c82 */ /* 0x000fe40008000000 */
[----:B------:R-:W-:Y:S01]  /*02c0*/  UMOV UR6, URZ ;  /* 0x000000ff00067c82 */ /* 0x000fe20008000000 */
[C-C-:B------:R-:W-:Y:S01]  /*02d0*/  IADD3 R2, PT, PT, R4.reuse, UR5, R3.reuse ;  /* 0x0000000504027c10 */ /* 0x140fe2000fffe003 */
[----:B------:R-:W-:Y:S01]  /*02e0*/  UISETP.NE.AND.EX UP1, UPT, UR6, URZ, UPT, UP1 ;  /* 0x000000ff0600728c */ /* 0x000fe2000bf25310 */
[----:B------:R-:W-:Y:S01]  /*02f0*/  IADD3 R3, PT, PT, R4, UR8, R3 ;  /* 0x0000000804037c10 */ /* 0x000fe2000fffe003 */
[----:B------:R-:W-:-:S05]  /*0300*/  IMAD.SHL.U32 R4, R0, 0x20, RZ ;  /* 0x0000002000047824 */ /* 0x000fca00078e00ff */
[C---:B------:R-:W-:Y:S02]  /*0310*/  LOP3.LUT R5, R4.reuse, 0x1e0, RZ, 0xc0, !PT ;  /* 0x000001e004057812 */ /* 0x040fe400078ec0ff */
[----:B------:R-:W-:Y:S02]  /*0320*/  LOP3.LUT R7, R4, 0xe0, RZ, 0xc0, !PT ;  /* 0x000000e004077812 */ /* 0x000fe400078ec0ff */
[----:B------:R-:W-:Y:S01]  /*0330*/  IADD3 R4, PT, PT, R6, UR5, R5 ;  /* 0x0000000506047c10 */ /* 0x000fe2000fffe005 */
[----:B------:R-:W-:Y:S01]  /*0340*/  UMOV UR5, URZ ;  /* 0x000000ff00057c82 */ /* 0x000fe20008000000 */
[----:B------:R-:W-:Y:S02]  /*0350*/  IADD3 R5, PT, PT, R8, UR8, R7 ;  /* 0x0000000808057c10 */ /* 0x000fe4000fffe007 */
[----:B------:R-:W-:Y:S01]  /*0360*/  CS2R R6, SRZ ;  /* 0x0000000000067805 */ /* 0x000fe2000001ff00 */
[----:B------:R-:W-:Y:S01]  /*0370*/  IMAD.X R8, RZ, RZ, RZ, P0 ;  /* 0x000000ffff087224 */ /* 0x000fe200000e06ff */
[----:B------:R-:W-:Y:S06]  /*0380*/  BRA.U !UP0, `(.L_x_1) ;  /* 0x0000000508307547 */ /* 0x000fec000b800000 */
[----:B------:R-:W-:Y:S01]  /*0390*/  IADD3 R12, P0, PT, R26, R9, RZ ;  /* 0x000000091a0c7210 */ /* 0x000fe20007f1e0ff */
[----:B------:R-:W0:Y:S01]  /*03a0*/  LDCU.128 UR16, c[0x0][0x380] ;  /* 0x00007000ff1077ac */ /* 0x000e220008000c00 */
[----:B------:R-:W-:Y:S02]  /*03b0*/  IMAD R9, R8, UR14, RZ ;  /* 0x0000000e08097c24 */ /* 0x000fe4000f8e02ff */
[----:B------:R-:W-:Y:S01]  /*03c0*/  IMAD.SHL.U32 R7, R24, 0x10, RZ ;  /* 0x0000001018077824 */ /* 0x000fe200078e00ff */
[----:B------:R-:W-:Y:S01]  /*03d0*/  ULOP3.LUT UR4, UR9, 0xfffffffc, URZ, 0xc0, !UPT ;  /* 0xfffffffc09047892 */ /* 0x000fe2000f8ec0ff */
[----:B------:R-:W-:Y:S01]  /*03e0*/  IMAD.X R8, RZ, RZ, RZ, P0 ;  /* 0x000000ffff087224 */ /* 0x000fe200000e06ff */
[----:B------:R-:W-:Y:S01]  /*03f0*/  ULOP3.LUT UR5, UR10, 0x1fffffff, URZ, 0xc0, !UPT ;  /* 0x1fffffff0a057892 */ /* 0x000fe2000f8ec0ff */
[----:B------:R-:W-:Y:S01]  /*0400*/  IMAD R13, R10, UR15, R9 ;  /* 0x0000000f0a0d7c24 */ /* 0x000fe2000f8e0209 */
[----:B------:R-:W-:Y:S01]  /*0410*/  LOP3.LUT R7, R7, 0x10, RZ, 0xc0, !PT ;  /* 0x0000001007077812 */ /* 0x000fe200078ec0ff */
[----:B------:R-:W-:-:S02]  /*0420*/  IMAD R15, R8, UR14, RZ ;  /* 0x0000000e080f7c24 */ /* 0x000fc4000f8e02ff */
[----:B------:R-:W-:Y:S01]  /*0430*/  IMAD.WIDE.U32 R10, R10, UR14, RZ ;  /* 0x0000000e0a0a7c25 */ /* 0x000fe2000f8e00ff */
[----:B------:R-:W-:Y:S01]  /*0440*/  UMOV UR8, UR4 ;  /* 0x0000000400087c82 */ /* 0x000fe20008000000 */
[----:B------:R-:W-:Y:S02]  /*0450*/  UMOV UR9, UR5 ;  /* 0x0000000500097c82 */ /* 0x000fe40008000000 */
[----:B------:R-:W-:Y:S01]  /*0460*/  IMAD.WIDE.U32 R8, R12, UR14, RZ ;  /* 0x0000000e0c087c25 */ /* 0x000fe2000f8e00ff */
[----:B------:R-:W-:-:S03]  /*0470*/  LEA R32, P0, R10, R7, 0x1 ;  /* 0x000000070a207211 */ /* 0x000fc600078008ff */
[----:B------:R-:W-:Y:S01]  /*0480*/  IMAD R15, R12, UR15, R15 ;  /* 0x0000000f0c0f7c24 */ /* 0x000fe2000f8e020f */
[----:B------:R-:W-:Y:S01]  /*0490*/  LEA R28, P1, R8, R7, 0x1 ;  /* 0x00000007081c7211 */ /* 0x000fe200078208ff */
[----:B------:R-:W-:Y:S01]  /*04a0*/  IMAD.IADD R11, R11, 0x1, R13 ;  /* 0x000000010b0b7824 */ /* 0x000fe200078e020d */
[----:B0-----:R-:W-:Y:S01]  /*04b0*/  IADD3 R32, P2, PT, R32, UR16, RZ ;  /* 0x0000001020207c10 */ /* 0x001fe2000ff5e0ff */
[----:B------:R-:W-:Y:S01]  /*04c0*/  IMAD.IADD R7, R9, 0x1, R15 ;  /* 0x0000000109077824 */ /* 0x000fe200078e020f */
[----:B------:R-:W-:Y:S02]  /*04d0*/  IADD3 R28, P4, PT, R28, UR18, RZ ;  /* 0x000000121c1c7c10 */ /* 0x000fe4000ff9e0ff */
[----:B------:R-:W-:Y:S02]  /*04e0*/  LEA.HI.X R10, R10, RZ, R11, 0x1, P0 ;  /* 0x000000ff0a0a7211 */ /* 0x000fe400000f0c0b */
[----:B------:R-:W-:Y:S01]  /*04f0*/  LEA.HI.X R8, R8, RZ, R7, 0x1, P1 ;  /* 0x000000ff08087211 */ /* 0x000fe200008f0c07 */
[----:B------:R-:W-:Y:S01]  /*0500*/  IMAD.MOV.U32 R7, RZ, RZ, RZ ;  /* 0x000000ffff077224 */ /* 0x000fe200078e00ff */
[----:B------:R-:W-:-:S02]  /*0510*/  IADD3 R32, P3, PT, R32, 0x40, RZ ;  /* 0x0000004020207810 */ /* 0x000fc40007f7e0ff */
[----:B------:R-:W-:Y:S02]  /*0520*/  IADD3 R28, P5, PT, R28, 0x40, RZ ;  /* 0x000000401c1c7810 */ /* 0x000fe40007fbe0ff */
[C---:B------:R-:W-:Y:S02]  /*0530*/  ISETP.GT.U32.AND P0, PT, R24.reuse, 0xf, PT ;  /* 0x0000000f1800780c */ /* 0x040fe40003f04070 */
[----:B------:R-:W-:Y:S02]  /*0540*/  ISETP.GT.U32.AND P1, PT, R24, 0xf, PT ;  /* 0x0000000f1800780c */ /* 0x000fe40003f24070 */
[----:B------:R-:W-:Y:S02]  /*0550*/  IADD3.X R33, PT, PT, RZ, UR17, R10, P3, P2 ;  /* 0x00000011ff217c10 */ /* 0x000fe40009fe440a */
[----:B------:R-:W-:-:S09]  /*0560*/  IADD3.X R29, PT, PT, RZ, UR19, R8, P5, P4 ;  /* 0x00000013ff1d7c10 */ /* 0x000fd2000afe8408 */
.L_x_2:
[----:B------:R-:W2:Y:S04]  /*0570*/  LDG.E.128.CONSTANT R8, desc[UR12][R32.64+-0x40] ;  /* 0xffffc00c20087981 */ /* 0x000ea8000c1e9d00 */
[----:B------:R-:W3:Y:S04]  /*0580*/  @!P0 LDG.E.128.CONSTANT R12, desc[UR12][R28.64+-0x40] ;  /* 0xffffc00c1c0c8981 */ /* 0x000ee8000c1e9d00 */
[----:B--2---:R-:W-:Y:S04]  /*0590*/  STS.128 [R2], R8 ;  /* 0x0000000802007388 */ /* 0x004fe80000000c00 */
[----:B---3--:R0:W-:Y:S01]  /*05a0*/  @!P0 STS.128 [R3], R12 ;  /* 0x0000000c03008388 */ /* 0x0081e20000000c00 */
[----:B------:R-:W-:Y:S01]  /*05b0*/  BAR.SYNC.DEFER_BLOCKING 0x0 ;  /* 0x0000000000007b1d */ /* 0x000fe20000010000 */
[----:B------:R-:W-:-:S05]  /*05c0*/  PLOP3.LUT P0, PT, P1, PT, PT, 0x80, 0x8 ;  /* 0x000000000008781c */ /* 0x000fca0000f0f070 */
[----:B0-----:R-:W2:Y:S08]  /*05d0*/  LDG.E.128.CONSTANT R12, desc[UR12][R32.64+-0x20] ;  /* 0xffffe00c200c7981 */ /* 0x001eb0000c1e9d00 */
[----:B------:R-:W3:Y:S04]  /*05e0*/  @!P0 LDG.E.128.CONSTANT R16, desc[UR12][R28.64+-0x20] ;  /* 0xffffe00c1c108981 */ /* 0x000ee8000c1e9d00 */
[----:B------:R-:W-:Y:S04]  /*05f0*/  LDSM.16.M88.2 R20, [R5] ;  /* 0x000000000514783b */ /* 0x000fe80000000100 */
[----:B------:R-:W0:Y:S01]  /*0600*/  LDSM.16.M88.4 R8, [R4] ;  /* 0x000000000408783b */ /* 0x000e220000000200 */
[----:B------:R-:W-:Y:S01]  /*0610*/  BAR.SYNC.DEFER_BLOCKING 0x0 ;  /* 0x0000000000007b1d */ /* 0x000fe20000010000 */
[----:B0-----:R-:W-:Y:S05]  /*0620*/  HMMA.16816.F16 R6, R8, R20, R6 ;  /* 0x000000140806723c */ /* 0x001fea0000000806 */
[----:B------:R-:W4:Y:S04]  /*0630*/  LDG.E.128.CONSTANT R8, desc[UR12][R32.64] ;  /* 0x0000000c20087981 */ /* 0x000f28000c1e9d00 */
[----:B--2---:R-:W-:Y:S04]  /*0640*/  STS.128 [R2], R12 ;  /* 0x0000000c02007388 */ /* 0x004fe80000000c00 */
[----:B---3--:R0:W-:Y:S01]  /*0650*/  @!P0 STS.128 [R3], R16 ;  /* 0x0000001003008388 */ /* 0x0081e20000000c00 */
[----:B------:R-:W-:Y:S06]  /*0660*/  BAR.SYNC.DEFER_BLOCKING 0x0 ;  /* 0x0000000000007b1d */ /* 0x000fec0000010000 */
[----:B0-----:R0:W2:Y:S04]  /*0670*/  LDG.E.128.CONSTANT R16, desc[UR12][R32.64+0x20] ;  /* 0x0000200c20107981 */ /* 0x0010a8000c1e9d00 */
[----:B------:R-:W-:Y:S04]  /*0680*/  LDSM.16.M88.2 R22, [R5] ;  /* 0x000000000516783b */ /* 0x000fe80000000100 */
[----:B------:R-:W1:Y:S01]  /*0690*/  LDSM.16.M88.4 R12, [R4] ;  /* 0x00000000040c783b */ /* 0x000e620000000200 */
[----:B------:R-:W-:Y:S01]  /*06a0*/  BAR.SYNC.DEFER_BLOCKING 0x0 ;  /* 0x0000000000007b1d */ /* 0x000fe20000010000 */
[----:B-1----:R-:W-:Y:S05]  /*06b0*/  HMMA.16816.F16 R6, R12, R22, R6 ;  /* 0x000000160c06723c */ /* 0x002fea0000000806 */
[----:B------:R-:W3:Y:S04]  /*06c0*/  @!P0 LDG.E.128.CONSTANT R12, desc[UR12][R28.64] ;  /* 0x0000000c1c0c8981 */ /* 0x000ee8000c1e9d00 */
[----:B------:R1:W5:Y:S04]  /*06d0*/  @!P0 LDG.E.128.CONSTANT R20, desc[UR12][R28.64+0x20] ;  /* 0x0000200c1c148981 */ /* 0x000368000c1e9d00 */
[----:B----4-:R-:W-:Y:S01]  /*06e0*/  STS.128 [R2], R8 ;  /* 0x0000000802007388 */ /* 0x010fe20000000c00 */
[----:B------:R-:W-:-:S04]  /*06f0*/  UIADD3 UR8, UP0, UPT, UR8, -0x4, URZ ;  /* 0xfffffffc08087890 */ /* 0x000fc8000ff1e0ff */
[----:B------:R-:W-:Y:S02]  /*0700*/  UIADD3.X UR9, UPT, UPT, UR9, -0x1, URZ, UP0, !UPT ;  /* 0xffffffff09097890 */ /* 0x000fe400087fe4ff */
[----:B------:R-:W-:-:S04]  /*0710*/  UISETP.NE.U32.AND UP0, UPT, UR8, URZ, UPT ;  /* 0x000000ff0800728c */ /* 0x000fc8000bf05070 */
[----:B------:R-:W-:Y:S01]  /*0720*/  UISETP.NE.AND.EX UP0, UPT, UR9, URZ, UPT, UP0 ;  /* 0x000000ff0900728c */ /* 0x000fe2000bf05300 */
[----:B0-----:R-:W-:Y:S02]  /*0730*/  IADD3 R32, P2, PT, R32, 0x80, RZ ;  /* 0x0000008020207810 */ /* 0x001fe40007f5e0ff */
[----:B-1----:R-:W-:-:S03]  /*0740*/  IADD3 R28, P3, PT, R28, 0x80, RZ ;  /* 0x000000801c1c7810 */ /* 0x002fc60007f7e0ff */
[----:B------:R-:W-:Y:S02]  /*0750*/  IMAD.X R33, RZ, RZ, R33, P2 ;  /* 0x000000ffff217224 */ /* 0x000fe400010e0621 */
[----:B------:R-:W-:Y:S01]  /*0760*/  IMAD.X R29, RZ, RZ, R29, P3 ;  /* 0x000000ffff1d7224 */ /* 0x000fe200018e061d */
[----:B---3--:R-:W-:Y:S01]  /*0770*/  @!P0 STS.128 [R3], R12 ;  /* 0x0000000c03008388 */ /* 0x008fe20000000c00 */
[----:B------:R-:W-:Y:S06]  /*0780*/  BAR.SYNC.DEFER_BLOCKING 0x0 ;  /* 0x0000000000007b1d */ /* 0x000fec0000010000 */
[----:B------:R-:W-:Y:S04]  /*0790*/  LDSM.16.M88.2 R30, [R5] ;  /* 0x00000000051e783b */ /* 0x000fe80000000100 */
[----:B------:R-:W0:Y:S01]  /*07a0*/  LDSM.16.M88.4 R8, [R4] ;  /* 0x000000000408783b */ /* 0x000e220000000200 */
[----:B------:R-:W-:Y:S06]  /*07b0*/  BAR.SYNC.DEFER_BLOCKING 0x0 ;  /* 0x0000000000007b1d */ /* 0x000fec0000010000 */
[----:B--2---:R-:W-:Y:S04]  /*07c0*/  STS.128 [R2], R16 ;  /* 0x0000001002007388 */ /* 0x004fe80000000c00 */
[----:B-----5:R-:W-:Y:S01]  /*07d0*/  @!P0 STS.128 [R3], R20 ;  /* 0x0000001403008388 */ /* 0x020fe20000000c00 */
[----:B------:R-:W-:Y:S01]  /*07e0*/  BAR.SYNC.DEFER_BLOCKING 0x0 ;  /* 0x0000000000007b1d */ /* 0x000fe20000010000 */
[----:B0-----:R-:W-:Y:S05]  /*07f0*/  HMMA.16816.F16 R6, R8, R30, R6 ;  /* 0x0000001e0806723c */ /* 0x001fea0000000806 */
[----:B------:R-:W-:Y:S04]  /*0800*/  LDSM.16.M88.2 R34, [R5] ;  /* 0x000000000522783b */ /* 0x000fe80000000100 */
[----:B------:R-:W0:Y:S11]  /*0810*/  LDSM.16.M88.4 R12, [R4] ;  /* 0x00000000040c783b */ /* 0x000e360000000200 */
[----:B0-----:R-:W-:Y:S01]  /*0820*/  HMMA.16816.F16 R6, R12, R34, R6 ;  /* 0x000000220c06723c */ /* 0x001fe20000000806 */
[----:B------:R-:W-:Y:S06]  /*0830*/  BAR.SYNC.DEFER_BLOCKING 0x0 ;  /* 0x0000000000007b1d */ /* 0x000fec0000010000 */
[----:B------:R-:W-:-:S13]  /*0840*/  BRA.U UP0, `(.L_x_2) ;  /* 0xfffffffd00487547 */ /* 0x000fda000b83ffff */
.L_x_1:
[----:B------:R-:W-:Y:S05]  /*0850*/  BRA.U !UP1, `(.L_x_0) ;  /* 0x0000000109b87547 */ /* 0x000fea000b800000 */
[----:B------:R-:W0:Y:S01]  /*0860*/  LDCU.64 UR14, c[0x0][0x3a8] ;  /* 0x00007500ff0e77ac */ /* 0x000e220008000a00 */
[C---:B------:R-:W-:Y:S01]  /*0870*/  SHF.R.U64 R9, R24.reuse, 0x1, RZ ;  /* 0x0000000118097819 */ /* 0x040fe200000012ff */
[----:B------:R-:W-:Y:S01]  /*0880*/  IMAD.SHL.U32 R12, R24, 0x10, RZ ;  /* 0x00000010180c7824 */ /* 0x000fe200078e00ff */
[----:B------:R-:W1:Y:S02]  /*0890*/  LDCU.128 UR16, c[0x0][0x380] ;  /* 0x00007000ff1077ac */ /* 0x000e640008000c00 */
[----:B------:R-:W-:Y:S02]  /*08a0*/  IADD3 R10, P0, PT, R26, R9, RZ ;  /* 0x000000091a0a7210 */ /* 0x000fe40007f1e0ff */
[----:B------:R-:W-:Y:S01]  /*08b0*/  IADD3 R14, P1, PT, R9, UR7, RZ ;  /* 0x00000007090e7c10 */ /* 0x000fe2000ff3e0ff */
[----:B------:R-:W-:Y:S02]  /*08c0*/  USHF.L.U32 UR8, UR4, 0x5, URZ ;  /* 0x0000000504087899 */ /* 0x000fe400080006ff */
[----:B------:R-:W-:Y:S01]  /*08d0*/  IMAD.X R8, RZ, RZ, RZ, P0 ;  /* 0x000000ffff087224 */ /* 0x000fe200000e06ff */
[----:B------:R-:W-:Y:S01]  /*08e0*/  USHF.L.U64.HI UR4, UR4, 0x5, UR5 ;  /* 0x0000000504047899 */ /* 0x000fe20008010205 */
[----:B------:R-:W-:-:S02]  /*08f0*/  IMAD.X R11, RZ, RZ, RZ, P1 ;  /* 0x000000ffff0b7224 */ /* 0x000fc400008e06ff */
[----:B0-----:R-:W-:Y:S02]  /*0900*/  IMAD R9, R8, UR14, RZ ;  /* 0x0000000e08097c24 */ /* 0x001fe4000f8e02ff */
[----:B------:R-:W-:Y:S02]  /*0910*/  IMAD R15, R11, UR14, RZ ;  /* 0x0000000e0b0f7c24 */ /* 0x000fe4000f8e02ff */
[C---:B------:R-:W-:Y:S02]  /*0920*/  IMAD R13, R10.reuse, UR15, R9 ;  /* 0x0000000f0a0d7c24 */ /* 0x040fe4000f8e0209 */
[----:B------:R-:W-:-:S04]  /*0930*/  IMAD.WIDE.U32 R10, R10, UR14, RZ ;  /* 0x0000000e0a0a7c25 */ /* 0x000fc8000f8e00ff */
[----:B------:R-:W-:Y:S01]  /*0940*/  IMAD.WIDE.U32 R8, R14, UR14, RZ ;  /* 0x0000000e0e087c25 */ /* 0x000fe2000f8e00ff */
[----:B------:R-:W-:-:S03]  /*0950*/  LEA R16, P0, R10, UR8, 0x1 ;  /* 0x000000080a107c11 */ /* 0x000fc6000f8008ff */
[----:B------:R-:W-:Y:S01]  /*0960*/  IMAD R17, R14, UR15, R15 ;  /* 0x0000000f0e117c24 */ /* 0x000fe2000f8e020f */
[----:B------:R-:W-:Y:S01]  /*0970*/  LOP3.LUT R15, R12, 0x10, RZ, 0xc0, !PT ;  /* 0x000000100c0f7812 */ /* 0x000fe200078ec0ff */
[----:B------:R-:W-:Y:S01]  /*0980*/  IMAD.IADD R13, R11, 0x1, R13 ;  /* 0x000000010b0d7824 */ /* 0x000fe200078e020d */
[----:B------:R-:W-:Y:S01]  /*0990*/  LEA R18, P3, R8, UR8, 0x1 ;  /* 0x0000000808127c11 */ /* 0x000fe2000f8608ff */
[----:B------:R-:W-:Y:S01]  /*09a0*/  IMAD.IADD R17, R9, 0x1, R17 ;  /* 0x0000000109117824 */ /* 0x000fe200078e0211 */
[--C-:B-1----:R-:W-:Y:S02]  /*09b0*/  IADD3 R16, P1, P2, R16, UR18, R15.reuse ;  /* 0x0000001210107c10 */ /* 0x102fe4000fa3e00f */
[----:B------:R-:W-:Y:S02]  /*09c0*/  IADD3 R18, P4, P5, R18, UR16, R15 ;  /* 0x0000001012127c10 */ /* 0x000fe4000fd9e00f */
[----:B------:R-:W-:Y:S02]  /*09d0*/  LEA.HI.X R10, R10, UR4, R13, 0x1, P0 ;  /* 0x000000040a0a7c11 */ /* 0x000fe400080f0c0d */
[----:B------:R-:W-:-:S02]  /*09e0*/  LEA.HI.X R8, R8, UR4, R17, 0x1, P3 ;  /* 0x0000000408087c11 */ /* 0x000fc400098f0c11 */
[----:B------:R-:W-:Y:S02]  /*09f0*/  IADD3.X R17, PT, PT, R10, UR19, RZ, P1, P2 ;  /* 0x000000130a117c10 */ /* 0x000fe40008fe44ff */
[----:B------:R-:W-:-:S07]  /*0a00*/  IADD3.X R19, PT, PT, R8, UR17, RZ, P4, P5 ;  /* 0x0000001108137c10 */ /* 0x000fce000a7ea4ff */
.L_x_3:
[----:B------:R-:W-:Y:S01]  /*0a10*/  ISETP.GT.U32.AND P0, PT, R24, 0xf, PT ;  /* 0x0000000f1800780c */ /* 0x000fe20003f04070 */
[----:B------:R0:W2:-:S12]  /*0a20*/  LDG.E.128.CONSTANT R8, desc[UR12][R18.64] ;  /* 0x0000000c12087981 */ /* 0x000098000c1e9d00 */
[----:B------:R-:W3:Y:S01]  /*0a30*/  @!P0 LDG.E.128.CONSTANT R12, desc[UR12][R16.64] ;  /* 0x0000000c100c8981 */ /* 0x000ee2000c1e9d00 */
[----:B------:R-:W-:Y:S01]  /*0a40*/  UIADD3 UR11, UP0, UPT, UR11, -0x1, URZ ;  /* 0xffffffff0b0b7890 */ /* 0x000fe2000ff1e0ff */
[----:B0-----:R-:W-:-:S03]  /*0a50*/  IADD3 R18, P1, PT, R18, 0x20, RZ ;  /* 0x0000002012127810 */ /* 0x001fc60007f3e0ff */
[----:B------:R-:W-:Y:S02]  /*0a60*/  UIADD3.X UR6, UPT, UPT, UR6, -0x1, URZ, UP0, !UPT ;  /* 0xffffffff06067890 */ /* 0x000fe400087fe4ff */
[----:B------:R-:W-:Y:S01]  /*0a70*/  UISETP.NE.U32.AND UP0, UPT, UR11, URZ, UPT ;  /* 0x000000ff0b00728c */ /* 0x000fe2000bf05070 */
[----:B------:R-:W-:-:S03]  /*0a80*/  IMAD.X R19, RZ, RZ, R19, P1 ;  /* 0x000000ffff137224 */ /* 0x000fc600008e0613 */
[----:B------:R-:W-:Y:S01]  /*0a90*/  UISETP.NE.AND.EX UP0, UPT, UR6, URZ, UPT, UP0 ;  /* 0x000000ff0600728c */ /* 0x000fe2000bf05300 */
[----:B--2---:R-:W-:Y:S04]  /*0aa0*/  STS.128 [R2], R8 ;  /* 0x0000000802007388 */ /* 0x004fe80000000c00 */
[----:B---3--:R-:W-:Y:S01]  /*0ab0*/  @!P0 STS.128 [R3], R12 ;  /* 0x0000000c03008388 */ /* 0x008fe20000000c00 */
[----:B------:R-:W-:Y:S01]  /*0ac0*/  BAR.SYNC.DEFER_BLOCKING 0x0 ;  /* 0x0000000000007b1d */ /* 0x000fe20000010000 */
[----:B------:R-:W-:-:S05]  /*0ad0*/  IADD3 R16, P0, PT, R16, 0x20, RZ ;  /* 0x0000002010107810 */ /* 0x000fca0007f1e0ff */
[----:B------:R-:W-:Y:S01]  /*0ae0*/  IMAD.X R17, RZ, RZ, R17, P0 ;  /* 0x000000ffff117224 */ /* 0x000fe200000e0611 */
[----:B------:R-:W-:Y:S04]  /*0af0*/  LDSM.16.M88.2 R20, [R5] ;  /* 0x000000000514783b */ /* 0x000fe80000000100 */
[----:B------:R-:W0:Y:S02]  /*0b00*/  LDSM.16.M88.4 R8, [R4] ;  /* 0x000000000408783b */ /* 0x000e240000000200 */
[----:B0-----:R-:W-:Y:S01]  /*0b10*/  HMMA.16816.F16 R6, R8, R20, R6 ;  /* 0x000000140806723c */ /* 0x001fe20000000806 */
[----:B------:R-:W-:Y:S06]  /*0b20*/  BAR.SYNC.DEFER_BLOCKING 0x0 ;  /* 0x0000000000007b1d */ /* 0x000fec0000010000 */
[----:B------:R-:W-:-:S13]  /*0b30*/  BRA.U UP0, `(.L_x_3) ;  /* 0xfffffffd00b47547 */ /* 0x000fda000b83ffff */
.L_x_0:
[----:B------:R-:W0:Y:S01]  /*0b40*/  S2UR UR5, SR_CgaCtaId ;  /* 0x00000000000579c3 */ /* 0x000e220000008800 */
[----:B------:R-:W-:Y:S01]  /*0b50*/  UMOV UR4, 0x400 ;  /* 0x0000040000047882 */ /* 0x000fe20000000000 */
[----:B------:R-:W-:Y:S01]  /*0b60*/  IMAD.SHL.U32 R2, R0, 0x4, RZ ;  /* 0x0000000400027824 */ /* 0x000fe200078e00ff */
[----:B------:R-:W-:Y:S01]  /*0b70*/  UIADD3 UR4, UPT, UPT, UR4, 0x300, URZ ;  /* 0x0000030004047890 */ /* 0x000fe2000fffe0ff */
[C---:B------:R-:W-:Y:S01]  /*0b80*/  IMAD.SHL.U32 R0, R24.reuse, 0x4, RZ ;  /* 0x0000000418007824 */ /* 0x040fe200078e00ff */
[----:B------:R-:W-:Y:S02]  /*0b90*/  ISETP.GT.U32.AND P0, PT, R24, 0xf, PT ;  /* 0x0000000f1800780c */ /* 0x000fe40003f04070 */
[----:B------:R-:W-:Y:S02]  /*0ba0*/  LOP3.LUT R3, R2, 0xc, RZ, 0xc0, !PT ;  /* 0x0000000c02037812 */ /* 0x000fe400078ec0ff */
[----:B------:R-:W-:Y:S01]  /*0bb0*/  LOP3.LUT R0, R0, 0x70, RZ, 0xc0, !PT ;  /* 0x0000007000007812 */ /* 0x000fe200078ec0ff */
[----:B0-----:R-:W-:-:S06]  /*0bc0*/  ULEA UR4, UR5, UR4, 0x18 ;  /* 0x0000000405047291 */ /* 0x001fcc000f8ec0ff */
[----:B------:R-:W-:-:S05]  /*0bd0*/  IADD3 R0, PT, PT, R3, UR4, R0 ;  /* 0x0000000403007c10 */ /* 0x000fca000fffe000 */
[----:B------:R0:W-:Y:S04]  /*0be0*/  STS [R0], R6 ;  /* 0x0000000600007388 */ /* 0x0001e80000000800 */
[----:B------:R0:W-:Y:S01]  /*0bf0*/  STS [R0+0x80], R7 ;  /* 0x0000800700007388 */ /* 0x0001e20000000800 */
[----:B------:R-:W-:Y:S06]  /*0c00*/  BAR.SYNC.DEFER_BLOCKING 0x0 ;  /* 0x0000000000007b1d */ /* 0x000fec0000010000 */
[----:B------:R-:W-:Y:S05]  /*0c10*/  @P0 EXIT ;  /* 0x000000000000094d */ /* 0x000fea0003800000 */
[C---:B------:R-:W-:Y:S01]  /*0c20*/  LEA R4, R24.reuse, UR4, 0x4 ;  /* 0x0000000418047c11 */ /* 0x040fe2000f8e20ff */
[----:B------:R-:W1:Y:S01]  /*0c30*/  LDCU.64 UR10, c[0x0][0x3a0] ;  /* 0x00007400ff0a77ac */ /* 0x000e620008000a00 */
[----:B------:R-:W-:Y:S01]  /*0c40*/  IADD3 R3, P0, PT, R24, UR7, RZ ;  /* 0x0000000718037c10 */ /* 0x000fe2000ff1e0ff */
[----:B------:R-:W-:Y:S01]  /*0c50*/  IMAD.MOV.U32 R27, RZ, RZ, RZ ;  /* 0x000000ffff1b7224 */ /* 0x000fe200078e00ff */
[----:B------:R-:W2:Y:S02]  /*0c60*/  LDCU.64 UR8, c[0x0][0x390] ;  /* 0x00007200ff0877ac */ /* 0x000ea40008000a00 */
[----:B0-----:R-:W0:Y:S01]  /*0c70*/  LDS.128 R4, [R4] ;  /* 0x0000000004047984 */ /* 0x001e220000000c00 */
[----:B------:R-:W-:-:S04]  /*0c80*/  IMAD.X R0, RZ, RZ, RZ, P0 ;  /* 0x000000ffff007224 */ /* 0x000fc800000e06ff */
[----:B-1----:R-:W-:Y:S02]  /*0c90*/  IMAD R0, R0, UR10, RZ ;  /* 0x0000000a00007c24 */ /* 0x002fe4000f8e02ff */
[----:B------:R-:W-:-:S04]  /*0ca0*/  IMAD.WIDE.U32 R26, R3, UR10, R26 ;  /* 0x0000000a031a7c25 */ /* 0x000fc8000f8e001a */
[----:B------:R-:W-:Y:S01]  /*0cb0*/  IMAD R3, R3, UR11, R0 ;  /* 0x0000000b03037c24 */ /* 0x000fe2000f8e0200 */
[----:B--2---:R-:W-:-:S03]  /*0cc0*/  LEA R2, P0, R26, UR8, 0x1 ;  /* 0x000000081a027c11 */ /* 0x004fc6000f8008ff */
[----:B------:R-:W-:-:S05]  /*0cd0*/  IMAD.IADD R3, R27, 0x1, R3 ;  /* 0x000000011b037824 */ /* 0x000fca00078e0203 */
[----:B------:R-:W-:-:S05]  /*0ce0*/  LEA.HI.X R3, R26, UR9, R3, 0x1, P0 ;  /* 0x000000091a037c11 */ /* 0x000fca00080f0c03 */
[----:B0-----:R-:W-:Y:S01]  /*0cf0*/  STG.E.128 desc[UR12][R2.64], R4 ;  /* 0x0000000402007986 */ /* 0x001fe2000c101d0c */
[----:B------:R-:W-:Y:S05]  /*0d00*/  EXIT ;  /* 0x000000000000794d */ /* 0x000fea0003800000 */
.L_x_4:
[----:B------:R-:W-:-:S00]  /*0d10*/  BRA `(.L_x_4) ;  /* 0xfffffffc00fc7947 */ /* 0x000fc0000383ffff */
[----:B------:R-:W-:-:S00]  /*0d20*/  NOP ;  /* 0x0000000000007918 */ /* 0x000fc00000000000 */
        /* <DEDUP_REMOVED lines=13> */
.L_x_5:


//--------------------- .nv.shared._Z14mmaNaiveKernelPK6__halfS1_PS_mmm --------------------------
	.section	.nv.shared._Z14mmaNaiveKernelPK6__halfS1_PS_mmm,"aw",@nobits
	.sectionflags	@""
	.align	2
.nv.shared._Z14mmaNaiveKernelPK6__halfS1_PS_mmm:
	.zero		2048


//--------------------- .nv.shared.reserved.0     --------------------------
	.section	.nv.shared.reserved.0,"aw",@nobits
	.weak		__nv_reservedSMEM_offset_0_alias
	.size		__nv_reservedSMEM_offset_0_alias, 0, 64
	.other		__nv_reservedSMEM_offset_0_alias,@"STO_CUDA_RESERVED_SHARED STV_DEFAULT"
__nv_reservedSMEM_offset_0_alias:
	.zero		0
	.zero		64


//--------------------- .nv.constant0._Z14mmaNaiveKernelPK6__halfS1_PS_mmm --------------------------
	.section	.nv.constant0._Z14mmaNaiveKernelPK6__halfS1_PS_mmm,"a",@progbits
	.sectionflags	@""
	.align	4
.nv.constant0._Z14mmaNaiveKernelPK6__halfS1_PS_mmm:
	.zero		944


//--------------------- SYMBOLS --------------------------

	.type		.nv.reservedSmem.offset0,@object
	.size		.nv.reservedSmem.offset0,0x4
	.type		.nv.reservedSmem.cap,@object
	.size		.nv.reservedSmem.cap,0x4
